//
// Generated by NVIDIA NVVM Compiler
//
// Compiler Build ID: CL-36424714
// Cuda compilation tools, release 13.0, V13.0.88
// Based on NVVM 20.0.0
//

.version 9.0
.target sm_100
.address_size 64

	// .globl	_Z12kernel_helloPcPi

.visible .entry _Z12kernel_helloPcPi(
	.param .u64 .ptr .align 1 _Z12kernel_helloPcPi_param_0,
	.param .u64 .ptr .align 1 _Z12kernel_helloPcPi_param_1
)
{
	.reg .b16 	%rs<4>;
	.reg .b32 	%r<2>;
	.reg .b64 	%rd<9>;

	ld.param.u64 	%rd1, [_Z12kernel_helloPcPi_param_0];
	ld.param.u64 	%rd2, [_Z12kernel_helloPcPi_param_1];
	cvta.to.global.u64 	%rd3, %rd1;
	cvta.to.global.u64 	%rd4, %rd2;
	mov.u32 	%r1, %tid.x;
	cvt.u64.u32 	%rd5, %r1;
	mul.wide.u32 	%rd6, %r1, 4;
	add.s64 	%rd7, %rd4, %rd6;
	ld.global.u8 	%rs1, [%rd7];
	add.s64 	%rd8, %rd3, %rd5;
	ld.global.u8 	%rs2, [%rd8];
	add.s16 	%rs3, %rs2, %rs1;
	st.global.u8 	[%rd8], %rs3;
	ret;

}


// ===== COMPILED SASS (sm_100) =====

	.target	sm_100

	.elftype	@"ET_EXEC"


//--------------------- .note.nv.tkinfo           --------------------------
	.section	.note.nv.tkinfo,"",@"SHT_NOTE"
	.sectionflags	@"SHF_NOTE_NV_TKINFO"
	.tkinfo
        /*0018*/ 	.word	0x00000002
        /*0030*/ 	.string	""
        /*0030*/ 	.string	"ptxas"
        /*0030*/ 	.string	"Cuda compilation tools, release 13.0, V13.0.88"
        /*0030*/ 	.string	"Build cuda_13.0.r13.0/compiler.36424714_0"
        /*0030*/ 	.string	"-arch sm_100 -m 64 "



//--------------------- .note.nv.cuinfo           --------------------------
	.section	.note.nv.cuinfo,"",@"SHT_NOTE"
	.sectionflags	@"SHF_NOTE_NV_CUINFO"
        /*0018*/ 	.short	0x0002
        /*001a*/ 	.short	0x0064
        /*001c*/ 	.short	0x0082
	.zero		2


//--------------------- .nv.info                  --------------------------
	.section	.nv.info,"",@"SHT_CUDA_INFO"
	.align	4


	//----- nvinfo : EIATTR_REGCOUNT
	.align		4
        /*0000*/ 	.byte	0x04, 0x2f
        /*0002*/ 	.short	(.L_1 - .L_0)
	.align		4
.L_0:
        /*0004*/ 	.word	index@(_Z12kernel_helloPcPi)
        /*0008*/ 	.word	0x0000000a


	//----- nvinfo : EIATTR_FRAME_SIZE
	.align		4
.L_1:
        /*000c*/ 	.byte	0x04, 0x11
        /*000e*/ 	.short	(.L_3 - .L_2)
	.align		4
.L_2:
        /*0010*/ 	.word	index@(_Z12kernel_helloPcPi)
        /*0014*/ 	.word	0x00000000


	//----- nvinfo : EIATTR_MIN_STACK_SIZE
	.align		4
.L_3:
        /*0018*/ 	.byte	0x04, 0x12
        /*001a*/ 	.short	(.L_5 - .L_4)
	.align		4
.L_4:
        /*001c*/ 	.word	index@(_Z12kernel_helloPcPi)
        /*0020*/ 	.word	0x00000000
.L_5:


//--------------------- .nv.compat                --------------------------
	.section	.nv.compat,"",@"SHT_CUDA_COMPAT_INFO"
	.align	4
        /*0000*/ 	.byte	0x02, 0x09, 0x00, 0x00, 0x02, 0x02, 0x01, 0x00, 0x02, 0x05, 0x05, 0x00, 0x03, 0x07, 0x01, 0x01
        /*0010*/ 	.byte	0x02, 0x03, 0x00, 0x00, 0x02, 0x06, 0x01, 0x00, 0x04, 0x0b, 0x08, 0x00, 0x09, 0x00, 0x00, 0x00
        /*0020*/ 	.byte	0x00, 0x00, 0x00, 0x00


//--------------------- .nv.info._Z12kernel_helloPcPi --------------------------
	.section	.nv.info._Z12kernel_helloPcPi,"",@"SHT_CUDA_INFO"
	.sectionflags	@""
	.align	4


	//----- nvinfo : EIATTR_CUDA_API_VERSION
	.align		4
        /*0000*/ 	.byte	0x04, 0x37
        /*0002*/ 	.short	(.L_7 - .L_6)
.L_6:
        /*0004*/ 	.word	0x00000082


	//----- nvinfo : EIATTR_KPARAM_INFO
	.align		4
.L_7:
        /*0008*/ 	.byte	0x04, 0x17
        /*000a*/ 	.short	(.L_9 - .L_8)
.L_8:
        /*000c*/ 	.word	0x00000000
        /*0010*/ 	.short	0x0001
        /*0012*/ 	.short	0x0008
        /*0014*/ 	.byte	0x00, 0xf5, 0x21, 0x00


	//----- nvinfo : EIATTR_KPARAM_INFO
	.align		4
.L_9:
        /*0018*/ 	.byte	0x04, 0x17
        /*001a*/ 	.short	(.L_11 - .L_10)
.L_10:
        /*001c*/ 	.word	0x00000000
        /*0020*/ 	.short	0x0000
        /*0022*/ 	.short	0x0000
        /*0024*/ 	.byte	0x00, 0xf5, 0x21, 0x00


	//----- nvinfo : EIATTR_SPARSE_MMA_MASK
	.align		4
.L_11:
        /*0028*/ 	.byte	0x03, 0x50
        /*002a*/ 	.short	0x0000


	//----- nvinfo : EIATTR_MAXREG_COUNT
	.align		4
        /*002c*/ 	.byte	0x03, 0x1b
        /*002e*/ 	.short	0x00ff


	//----- nvinfo : EIATTR_MERCURY_ISA_VERSION
	.align		4
        /*0030*/ 	.byte	0x03, 0x5f
        /*0032*/ 	.short	0x0101


	//----- nvinfo : EIATTR_VRC_CTA_INIT_COUNT
	.align		4
        /*0034*/ 	.byte	0x02, 0x4a
	.zero		1
	.zero		1


	//----- nvinfo : EIATTR_EXIT_INSTR_OFFSETS
	.align		4
        /*0038*/ 	.byte	0x04, 0x1c
        /*003a*/ 	.short	(.L_13 - .L_12)


	//   ....[0]....
.L_12:
        /*003c*/ 	.word	0x000000c0


	//----- nvinfo : EIATTR_CBANK_PARAM_SIZE
	.align		4
.L_13:
        /*0040*/ 	.byte	0x03, 0x19
        /*0042*/ 	.short	0x0010


	//----- nvinfo : EIATTR_PARAM_CBANK
	.align		4
        /*0044*/ 	.byte	0x04, 0x0a
        /*0046*/ 	.short	(.L_15 - .L_14)
	.align		4
.L_14:
        /*0048*/ 	.word	index@(.nv.constant0._Z12kernel_helloPcPi)
        /*004c*/ 	.short	0x0380
        /*004e*/ 	.short	0x0010


	//----- nvinfo : EIATTR_SW_WAR
	.align		4
.L_15:
        /*0050*/ 	.byte	0x04, 0x36
        /*0052*/ 	.short	(.L_17 - .L_16)
.L_16:
        /*0054*/ 	.word	0x00000008
.L_17:


//--------------------- .nv.callgraph             --------------------------
	.section	.nv.callgraph,"",@"SHT_CUDA_CALLGRAPH"
	.align	4
	.sectionentsize	8
	.align		4
        /*0000*/ 	.word	0x00000000
	.align		4
        /*0004*/ 	.word	0xffffffff
	.align		4
        /*0008*/ 	.word	0x00000000
	.align		4
        /*000c*/ 	.word	0xfffffffe
	.align		4
        /*0010*/ 	.word	0x00000000
	.align		4
        /*0014*/ 	.word	0xfffffffd
	.align		4
        /*0018*/ 	.word	0x00000000
	.align		4
        /*001c*/ 	.word	0xfffffffc


//--------------------- .text._Z12kernel_helloPcPi --------------------------
	.section	.text._Z12kernel_helloPcPi,"ax",@progbits
	.align	128
        .global         _Z12kernel_helloPcPi
        .type           _Z12kernel_helloPcPi,@function
        .size           _Z12kernel_helloPcPi,(.L_x_1 - _Z12kernel_helloPcPi)
        .other          _Z12kernel_helloPcPi,@"STO_CUDA_ENTRY STV_DEFAULT"
_Z12kernel_helloPcPi:
.text._Z12kernel_helloPcPi:
[----:B------:R-:W-:Y:S01]  /*0000*/  LDC R1, c[0x0][0x37c] ;  /* 0x0000df00ff017b82 */ /* 0x000fe20000000800 */
[----:B------:R-:W0:Y:S07]  /*0010*/  S2R R5, SR_TID.X ;  /* 0x0000000000057919 */ /* 0x000e2e0000002100 */
[----:B------:R-:W1:Y:S01]  /*0020*/  LDC.64 R2, c[0x0][0x388] ;  /* 0x0000e200ff027b82 */ /* 0x000e620000000a00 */
[----:B------:R-:W0:Y:S01]  /*0030*/  LDCU.64 UR6, c[0x0][0x380] ;  /* 0x00007000ff0677ac */ /* 0x000e220008000a00 */
[----:B------:R-:W2:Y:S01]  /*0040*/  LDCU.64 UR4, c[0x0][0x358] ;  /* 0x00006b00ff0477ac */ /* 0x000ea20008000a00 */
[C---:B0-----:R-:W-:Y:S01]  /*0050*/  IADD3 R4, P0, PT, R5.reuse, UR6, RZ ;  /* 0x0000000605047c10 */ /* 0x041fe2000ff1e0ff */
[----:B-1----:R-:W-:-:S03]  /*0060*/  IMAD.WIDE.U32 R2, R5, 0x4, R2 ;  /* 0x0000000405027825 */ /* 0x002fc600078e0002 */
[----:B------:R-:W-:-:S03]  /*0070*/  IADD3.X R5, PT, PT, RZ, UR7, RZ, P0, !PT ;  /* 0x00000007ff057c10 */ /* 0x000fc600087fe4ff */
[----:B--2---:R-:W2:Y:S04]  /*0080*/  LDG.E.U8 R2, desc[UR4][R2.64] ;  /* 0x0000000402027981 */ /* 0x004ea8000c1e1100 */
[----:B------:R-:W2:Y:S02]  /*0090*/  LDG.E.U8 R7, desc[UR4][R4.64] ;  /* 0x0000000404077981 */ /* 0x000ea4000c1e1100 */
[----:B--2---:R-:W-:-:S05]  /*00a0*/  IADD3 R7, PT, PT, R2, R7, RZ ;  /* 0x0000000702077210 */ /* 0x004fca0007ffe0ff */
[----:B------:R-:W-:Y:S01]  /*00b0*/  STG.E.U8 desc[UR4][R4.64], R7 ;  /* 0x0000000704007986 */ /* 0x000fe2000c101104 */
[----:B------:R-:W-:Y:S05]  /*00c0*/  EXIT ;  /* 0x000000000000794d */ /* 0x000fea0003800000 */
.L_x_0:
[----:B------:R-:W-:-:S00]  /*00d0*/  BRA `(.L_x_0) ;  /* 0xfffffffc00fc7947 */ /* 0x000fc0000383ffff */
[----:B------:R-:W-:-:S00]  /*00e0*/  NOP ;  /* 0x0000000000007918 */ /* 0x000fc00000000000 */
        /* <DEDUP_REMOVED lines=9> */
.L_x_1:


//--------------------- .nv.shared.reserved.0     --------------------------
	.section	.nv.shared.reserved.0,"aw",@nobits
	.weak		__nv_reservedSMEM_offset_0_alias
	.size		__nv_reservedSMEM_offset_0_alias, 0, 64
	.other		__nv_reservedSMEM_offset_0_alias,@"STO_CUDA_RESERVED_SHARED STV_DEFAULT"
__nv_reservedSMEM_offset_0_alias:
	.zero		0
	.zero		64


//--------------------- .nv.constant0._Z12kernel_helloPcPi --------------------------
	.section	.nv.constant0._Z12kernel_helloPcPi,"a",@progbits
	.sectionflags	@""
	.align	4
.nv.constant0._Z12kernel_helloPcPi:
	.zero		912


//--------------------- SYMBOLS --------------------------

	.type		.nv.reservedSmem.offset0,@object
	.size		.nv.reservedSmem.offset0,0x4
